//
// Generated by NVIDIA NVVM Compiler
//
// Compiler Build ID: CL-36424714
// Cuda compilation tools, release 13.0, V13.0.88
// Based on NVVM 20.0.0
//

.version 9.0
.target sm_100
.address_size 64

	// .globl	_Z6vectorPiS_S_i

.visible .entry _Z6vectorPiS_S_i(
	.param .u64 .ptr .align 1 _Z6vectorPiS_S_i_param_0,
	.param .u64 .ptr .align 1 _Z6vectorPiS_S_i_param_1,
	.param .u64 .ptr .align 1 _Z6vectorPiS_S_i_param_2,
	.param .u32 _Z6vectorPiS_S_i_param_3
)
{
	.reg .pred 	%p<2>;
	.reg .b32 	%r<8>;
	.reg .b64 	%rd<12>;

	ld.param.u64 	%rd1, [_Z6vectorPiS_S_i_param_0];
	ld.param.u64 	%rd2, [_Z6vectorPiS_S_i_param_1];
	ld.param.u64 	%rd3, [_Z6vectorPiS_S_i_param_2];
	ld.param.u32 	%r2, [_Z6vectorPiS_S_i_param_3];
	mov.u32 	%r3, %ntid.x;
	mov.u32 	%r4, %ctaid.x;
	mov.u32 	%r5, %tid.x;
	mad.lo.s32 	%r1, %r3, %r4, %r5;
	setp.ge.s32 	%p1, %r1, %r2;
	@%p1 bra 	$L__BB0_2;
	cvta.to.global.u64 	%rd4, %rd1;
	cvta.to.global.u64 	%rd5, %rd2;
	cvta.to.global.u64 	%rd6, %rd3;
	mul.wide.s32 	%rd7, %r1, 4;
	add.s64 	%rd8, %rd4, %rd7;
	ld.global.u32 	%r6, [%rd8];
	add.s64 	%rd9, %rd5, %rd7;
	ld.global.u32 	%r7, [%rd9];
	mul.wide.s32 	%rd10, %r7, 4;
	add.s64 	%rd11, %rd6, %rd10;
	st.global.u32 	[%rd11], %r6;
$L__BB0_2:
	ret;

}


// ===== COMPILED SASS (sm_100) =====

	.target	sm_100

	.elftype	@"ET_EXEC"


//--------------------- .note.nv.tkinfo           --------------------------
	.section	.note.nv.tkinfo,"",@"SHT_NOTE"
	.sectionflags	@"SHF_NOTE_NV_TKINFO"
	.tkinfo
        /*0018*/ 	.word	0x00000002
        /*0030*/ 	.string	""
        /*0030*/ 	.string	"ptxas"
        /*0030*/ 	.string	"Cuda compilation tools, release 13.0, V13.0.88"
        /*0030*/ 	.string	"Build cuda_13.0.r13.0/compiler.36424714_0"
        /*0030*/ 	.string	"-arch sm_100 -m 64 "



//--------------------- .note.nv.cuinfo           --------------------------
	.section	.note.nv.cuinfo,"",@"SHT_NOTE"
	.sectionflags	@"SHF_NOTE_NV_CUINFO"
        /*0018*/ 	.short	0x0002
        /*001a*/ 	.short	0x0064
        /*001c*/ 	.short	0x0082
	.zero		2


//--------------------- .nv.info                  --------------------------
	.section	.nv.info,"",@"SHT_CUDA_INFO"
	.align	4


	//----- nvinfo : EIATTR_REGCOUNT
	.align		4
        /*0000*/ 	.byte	0x04, 0x2f
        /*0002*/ 	.short	(.L_1 - .L_0)
	.align		4
.L_0:
        /*0004*/ 	.word	index@(_Z6vectorPiS_S_i)
        /*0008*/ 	.word	0x0000000a


	//----- nvinfo : EIATTR_FRAME_SIZE
	.align		4
.L_1:
        /*000c*/ 	.byte	0x04, 0x11
        /*000e*/ 	.short	(.L_3 - .L_2)
	.align		4
.L_2:
        /*0010*/ 	.word	index@(_Z6vectorPiS_S_i)
        /*0014*/ 	.word	0x00000000


	//----- nvinfo : EIATTR_MIN_STACK_SIZE
	.align		4
.L_3:
        /*0018*/ 	.byte	0x04, 0x12
        /*001a*/ 	.short	(.L_5 - .L_4)
	.align		4
.L_4:
        /*001c*/ 	.word	index@(_Z6vectorPiS_S_i)
        /*0020*/ 	.word	0x00000000
.L_5:


//--------------------- .nv.compat                --------------------------
	.section	.nv.compat,"",@"SHT_CUDA_COMPAT_INFO"
	.align	4
        /*0000*/ 	.byte	0x02, 0x09, 0x00, 0x00, 0x02, 0x02, 0x01, 0x00, 0x02, 0x05, 0x05, 0x00, 0x03, 0x07, 0x01, 0x01
        /*0010*/ 	.byte	0x02, 0x03, 0x00, 0x00, 0x02, 0x06, 0x01, 0x00, 0x04, 0x0b, 0x08, 0x00, 0x09, 0x00, 0x00, 0x00
        /*0020*/ 	.byte	0x00, 0x00, 0x00, 0x00


//--------------------- .nv.info._Z6vectorPiS_S_i --------------------------
	.section	.nv.info._Z6vectorPiS_S_i,"",@"SHT_CUDA_INFO"
	.sectionflags	@""
	.align	4


	//----- nvinfo : EIATTR_CUDA_API_VERSION
	.align		4
        /*0000*/ 	.byte	0x04, 0x37
        /*0002*/ 	.short	(.L_7 - .L_6)
.L_6:
        /*0004*/ 	.word	0x00000082


	//----- nvinfo : EIATTR_KPARAM_INFO
	.align		4
.L_7:
        /*0008*/ 	.byte	0x04, 0x17
        /*000a*/ 	.short	(.L_9 - .L_8)
.L_8:
        /*000c*/ 	.word	0x00000000
        /*0010*/ 	.short	0x0003
        /*0012*/ 	.short	0x0018
        /*0014*/ 	.byte	0x00, 0xf0, 0x11, 0x00


	//----- nvinfo : EIATTR_KPARAM_INFO
	.align		4
.L_9:
        /*0018*/ 	.byte	0x04, 0x17
        /*001a*/ 	.short	(.L_11 - .L_10)
.L_10:
        /*001c*/ 	.word	0x00000000
        /*0020*/ 	.short	0x0002
        /*0022*/ 	.short	0x0010
        /*0024*/ 	.byte	0x00, 0xf5, 0x21, 0x00


	//----- nvinfo : EIATTR_KPARAM_INFO
	.align		4
.L_11:
        /*0028*/ 	.byte	0x04, 0x17
        /*002a*/ 	.short	(.L_13 - .L_12)
.L_12:
        /*002c*/ 	.word	0x00000000
        /*0030*/ 	.short	0x0001
        /*0032*/ 	.short	0x0008
        /*0034*/ 	.byte	0x00, 0xf5, 0x21, 0x00


	//----- nvinfo : EIATTR_KPARAM_INFO
	.align		4
.L_13:
        /*0038*/ 	.byte	0x04, 0x17
        /*003a*/ 	.short	(.L_15 - .L_14)
.L_14:
        /*003c*/ 	.word	0x00000000
        /*0040*/ 	.short	0x0000
        /*0042*/ 	.short	0x0000
        /*0044*/ 	.byte	0x00, 0xf5, 0x21, 0x00


	//----- nvinfo : EIATTR_SPARSE_MMA_MASK
	.align		4
.L_15:
        /*0048*/ 	.byte	0x03, 0x50
        /*004a*/ 	.short	0x0000


	//----- nvinfo : EIATTR_MAXREG_COUNT
	.align		4
        /*004c*/ 	.byte	0x03, 0x1b
        /*004e*/ 	.short	0x00ff


	//----- nvinfo : EIATTR_MERCURY_ISA_VERSION
	.align		4
        /*0050*/ 	.byte	0x03, 0x5f
        /*0052*/ 	.short	0x0101


	//----- nvinfo : EIATTR_VRC_CTA_INIT_COUNT
	.align		4
        /*0054*/ 	.byte	0x02, 0x4a
	.zero		1
	.zero		1


	//----- nvinfo : EIATTR_EXIT_INSTR_OFFSETS
	.align		4
        /*0058*/ 	.byte	0x04, 0x1c
        /*005a*/ 	.short	(.L_17 - .L_16)


	//   ....[0]....
.L_16:
        /*005c*/ 	.word	0x00000070


	//   ....[1]....
        /*0060*/ 	.word	0x00000120


	//----- nvinfo : EIATTR_CBANK_PARAM_SIZE
	.align		4
.L_17:
        /*0064*/ 	.byte	0x03, 0x19
        /*0066*/ 	.short	0x001c


	//----- nvinfo : EIATTR_PARAM_CBANK
	.align		4
        /*0068*/ 	.byte	0x04, 0x0a
        /*006a*/ 	.short	(.L_19 - .L_18)
	.align		4
.L_18:
        /*006c*/ 	.word	index@(.nv.constant0._Z6vectorPiS_S_i)
        /*0070*/ 	.short	0x0380
        /*0072*/ 	.short	0x001c


	//----- nvinfo : EIATTR_SW_WAR
	.align		4
.L_19:
        /*0074*/ 	.byte	0x04, 0x36
        /*0076*/ 	.short	(.L_21 - .L_20)
.L_20:
        /*0078*/ 	.word	0x00000008
.L_21:


//--------------------- .nv.callgraph             --------------------------
	.section	.nv.callgraph,"",@"SHT_CUDA_CALLGRAPH"
	.align	4
	.sectionentsize	8
	.align		4
        /*0000*/ 	.word	0x00000000
	.align		4
        /*0004*/ 	.word	0xffffffff
	.align		4
        /*0008*/ 	.word	0x00000000
	.align		4
        /*000c*/ 	.word	0xfffffffe
	.align		4
        /*0010*/ 	.word	0x00000000
	.align		4
        /*0014*/ 	.word	0xfffffffd
	.align		4
        /*0018*/ 	.word	0x00000000
	.align		4
        /*001c*/ 	.word	0xfffffffc


//--------------------- .text._Z6vectorPiS_S_i    --------------------------
	.section	.text._Z6vectorPiS_S_i,"ax",@progbits
	.align	128
        .global         _Z6vectorPiS_S_i
        .type           _Z6vectorPiS_S_i,@function
        .size           _Z6vectorPiS_S_i,(.L_x_1 - _Z6vectorPiS_S_i)
        .other          _Z6vectorPiS_S_i,@"STO_CUDA_ENTRY STV_DEFAULT"
_Z6vectorPiS_S_i:
.text._Z6vectorPiS_S_i:
[----:B------:R-:W-:Y:S01]  /*0000*/  LDC R1, c[0x0][0x37c] ;  /* 0x0000df00ff017b82 */ /* 0x000fe20000000800 */
[----:B------:R-:W0:Y:S01]  /*0010*/  S2R R7, SR_CTAID.X ;  /* 0x0000000000077919 */ /* 0x000e220000002500 */
[----:B------:R-:W0:Y:S01]  /*0020*/  LDCU UR4, c[0x0][0x360] ;  /* 0x00006c00ff0477ac */ /* 0x000e220008000800 */
[----:B------:R-:W0:Y:S01]  /*0030*/  S2R R0, SR_TID.X ;  /* 0x0000000000007919 */ /* 0x000e220000002100 */
[----:B------:R-:W1:Y:S01]  /*0040*/  LDCU UR5, c[0x0][0x398] ;  /* 0x00007300ff0577ac */ /* 0x000e620008000800 */
[----:B0-----:R-:W-:-:S05]  /*0050*/  IMAD R7, R7, UR4, R0 ;  /* 0x0000000407077c24 */ /* 0x001fca000f8e0200 */
[----:B-1----:R-:W-:-:S13]  /*0060*/  ISETP.GE.AND P0, PT, R7, UR5, PT ;  /* 0x0000000507007c0c */ /* 0x002fda000bf06270 */
[----:B------:R-:W-:Y:S05]  /*0070*/  @P0 EXIT ;  /* 0x000000000000094d */ /* 0x000fea0003800000 */
[----:B------:R-:W0:Y:S01]  /*0080*/  LDC.64 R4, c[0x0][0x388] ;  /* 0x0000e200ff047b82 */ /* 0x000e220000000a00 */
[----:B------:R-:W1:Y:S07]  /*0090*/  LDCU.64 UR4, c[0x0][0x358] ;  /* 0x00006b00ff0477ac */ /* 0x000e6e0008000a00 */
[----:B------:R-:W2:Y:S01]  /*00a0*/  LDC.64 R2, c[0x0][0x380] ;  /* 0x0000e000ff027b82 */ /* 0x000ea20000000a00 */
[----:B0-----:R-:W-:-:S06]  /*00b0*/  IMAD.WIDE R4, R7, 0x4, R4 ;  /* 0x0000000407047825 */ /* 0x001fcc00078e0204 */
[----:B-1----:R-:W3:Y:S01]  /*00c0*/  LDG.E R5, desc[UR4][R4.64] ;  /* 0x0000000404057981 */ /* 0x002ee2000c1e1900 */
[----:B--2---:R-:W-:Y:S02]  /*00d0*/  IMAD.WIDE R2, R7, 0x4, R2 ;  /* 0x0000000407027825 */ /* 0x004fe400078e0202 */
[----:B------:R-:W3:Y:S04]  /*00e0*/  LDC.64 R6, c[0x0][0x390] ;  /* 0x0000e400ff067b82 */ /* 0x000ee80000000a00 */
[----:B------:R-:W2:Y:S01]  /*00f0*/  LDG.E R3, desc[UR4][R2.64] ;  /* 0x0000000402037981 */ /* 0x000ea2000c1e1900 */
[----:B---3--:R-:W-:-:S05]  /*0100*/  IMAD.WIDE R6, R5, 0x4, R6 ;  /* 0x0000000405067825 */ /* 0x008fca00078e0206 */
[----:B--2---:R-:W-:Y:S01]  /*0110*/  STG.E desc[UR4][R6.64], R3 ;  /* 0x0000000306007986 */ /* 0x004fe2000c101904 */
[----:B------:R-:W-:Y:S05]  /*0120*/  EXIT ;  /* 0x000000000000794d */ /* 0x000fea0003800000 */
.L_x_0:
[----:B------:R-:W-:-:S00]  /*0130*/  BRA `(.L_x_0) ;  /* 0xfffffffc00fc7947 */ /* 0x000fc0000383ffff */
[----:B------:R-:W-:-:S00]  /*0140*/  NOP ;  /* 0x0000000000007918 */ /* 0x000fc00000000000 */
        /* <DEDUP_REMOVED lines=11> */
.L_x_1:


//--------------------- .nv.shared.reserved.0     --------------------------
	.section	.nv.shared.reserved.0,"aw",@nobits
	.weak		__nv_reservedSMEM_offset_0_alias
	.size		__nv_reservedSMEM_offset_0_alias, 0, 64
	.other		__nv_reservedSMEM_offset_0_alias,@"STO_CUDA_RESERVED_SHARED STV_DEFAULT"
__nv_reservedSMEM_offset_0_alias:
	.zero		0
	.zero		64


//--------------------- .nv.constant0._Z6vectorPiS_S_i --------------------------
	.section	.nv.constant0._Z6vectorPiS_S_i,"a",@progbits
	.sectionflags	@""
	.align	4
.nv.constant0._Z6vectorPiS_S_i:
	.zero		924


//--------------------- SYMBOLS --------------------------

	.type		.nv.reservedSmem.offset0,@object
	.size		.nv.reservedSmem.offset0,0x4
